//
// Generated by NVIDIA NVVM Compiler
//
// Compiler Build ID: CL-36424714
// Cuda compilation tools, release 13.0, V13.0.88
// Based on NVVM 20.0.0
//

.version 9.0
.target sm_100
.address_size 64

	// .globl	_Z9trasponerPiS_

.visible .entry _Z9trasponerPiS_(
	.param .u64 .ptr .align 1 _Z9trasponerPiS__param_0,
	.param .u64 .ptr .align 1 _Z9trasponerPiS__param_1
)
{
	.reg .pred 	%p<4>;
	.reg .b32 	%r<13>;
	.reg .b64 	%rd<9>;

	ld.param.u64 	%rd1, [_Z9trasponerPiS__param_0];
	ld.param.u64 	%rd2, [_Z9trasponerPiS__param_1];
	mov.u32 	%r3, %ctaid.x;
	mov.u32 	%r4, %ntid.x;
	mov.u32 	%r5, %tid.x;
	mad.lo.s32 	%r1, %r3, %r4, %r5;
	mov.u32 	%r6, %ntid.y;
	mov.u32 	%r7, %ctaid.y;
	mov.u32 	%r8, %tid.y;
	mad.lo.s32 	%r9, %r6, %r7, %r8;
	setp.gt.s32 	%p1, %r1, 6;
	setp.gt.u32 	%p2, %r9, 4;
	or.pred  	%p3, %p1, %p2;
	@%p3 bra 	$L__BB0_2;
	cvta.to.global.u64 	%rd3, %rd1;
	cvta.to.global.u64 	%rd4, %rd2;
	mad.lo.s32 	%r10, %r9, 7, %r1;
	mul.wide.s32 	%rd5, %r10, 4;
	add.s64 	%rd6, %rd3, %rd5;
	ld.global.u32 	%r11, [%rd6];
	mad.lo.s32 	%r12, %r1, 5, %r9;
	mul.wide.s32 	%rd7, %r12, 4;
	add.s64 	%rd8, %rd4, %rd7;
	st.global.u32 	[%rd8], %r11;
$L__BB0_2:
	ret;

}


// ===== COMPILED SASS (sm_100) =====

	.target	sm_100

	.elftype	@"ET_EXEC"


//--------------------- .note.nv.tkinfo           --------------------------
	.section	.note.nv.tkinfo,"",@"SHT_NOTE"
	.sectionflags	@"SHF_NOTE_NV_TKINFO"
	.tkinfo
        /*0018*/ 	.word	0x00000002
        /*0030*/ 	.string	""
        /*0030*/ 	.string	"ptxas"
        /*0030*/ 	.string	"Cuda compilation tools, release 13.0, V13.0.88"
        /*0030*/ 	.string	"Build cuda_13.0.r13.0/compiler.36424714_0"
        /*0030*/ 	.string	"-arch sm_100 -m 64 "



//--------------------- .note.nv.cuinfo           --------------------------
	.section	.note.nv.cuinfo,"",@"SHT_NOTE"
	.sectionflags	@"SHF_NOTE_NV_CUINFO"
        /*0018*/ 	.short	0x0002
        /*001a*/ 	.short	0x0064
        /*001c*/ 	.short	0x0082
	.zero		2


//--------------------- .nv.info                  --------------------------
	.section	.nv.info,"",@"SHT_CUDA_INFO"
	.align	4


	//----- nvinfo : EIATTR_REGCOUNT
	.align		4
        /*0000*/ 	.byte	0x04, 0x2f
        /*0002*/ 	.short	(.L_1 - .L_0)
	.align		4
.L_0:
        /*0004*/ 	.word	index@(_Z9trasponerPiS_)
        /*0008*/ 	.word	0x0000000a


	//----- nvinfo : EIATTR_FRAME_SIZE
	.align		4
.L_1:
        /*000c*/ 	.byte	0x04, 0x11
        /*000e*/ 	.short	(.L_3 - .L_2)
	.align		4
.L_2:
        /*0010*/ 	.word	index@(_Z9trasponerPiS_)
        /*0014*/ 	.word	0x00000000


	//----- nvinfo : EIATTR_MIN_STACK_SIZE
	.align		4
.L_3:
        /*0018*/ 	.byte	0x04, 0x12
        /*001a*/ 	.short	(.L_5 - .L_4)
	.align		4
.L_4:
        /*001c*/ 	.word	index@(_Z9trasponerPiS_)
        /*0020*/ 	.word	0x00000000
.L_5:


//--------------------- .nv.compat                --------------------------
	.section	.nv.compat,"",@"SHT_CUDA_COMPAT_INFO"
	.align	4
        /*0000*/ 	.byte	0x02, 0x09, 0x00, 0x00, 0x02, 0x02, 0x01, 0x00, 0x02, 0x05, 0x05, 0x00, 0x03, 0x07, 0x01, 0x01
        /*0010*/ 	.byte	0x02, 0x03, 0x00, 0x00, 0x02, 0x06, 0x01, 0x00, 0x04, 0x0b, 0x08, 0x00, 0x09, 0x00, 0x00, 0x00
        /*0020*/ 	.byte	0x00, 0x00, 0x00, 0x00


//--------------------- .nv.info._Z9trasponerPiS_ --------------------------
	.section	.nv.info._Z9trasponerPiS_,"",@"SHT_CUDA_INFO"
	.sectionflags	@""
	.align	4


	//----- nvinfo : EIATTR_CUDA_API_VERSION
	.align		4
        /*0000*/ 	.byte	0x04, 0x37
        /*0002*/ 	.short	(.L_7 - .L_6)
.L_6:
        /*0004*/ 	.word	0x00000082


	//----- nvinfo : EIATTR_KPARAM_INFO
	.align		4
.L_7:
        /*0008*/ 	.byte	0x04, 0x17
        /*000a*/ 	.short	(.L_9 - .L_8)
.L_8:
        /*000c*/ 	.word	0x00000000
        /*0010*/ 	.short	0x0001
        /*0012*/ 	.short	0x0008
        /*0014*/ 	.byte	0x00, 0xf5, 0x21, 0x00


	//----- nvinfo : EIATTR_KPARAM_INFO
	.align		4
.L_9:
        /*0018*/ 	.byte	0x04, 0x17
        /*001a*/ 	.short	(.L_11 - .L_10)
.L_10:
        /*001c*/ 	.word	0x00000000
        /*0020*/ 	.short	0x0000
        /*0022*/ 	.short	0x0000
        /*0024*/ 	.byte	0x00, 0xf5, 0x21, 0x00


	//----- nvinfo : EIATTR_SPARSE_MMA_MASK
	.align		4
.L_11:
        /*0028*/ 	.byte	0x03, 0x50
        /*002a*/ 	.short	0x0000


	//----- nvinfo : EIATTR_MAXREG_COUNT
	.align		4
        /*002c*/ 	.byte	0x03, 0x1b
        /*002e*/ 	.short	0x00ff


	//----- nvinfo : EIATTR_MERCURY_ISA_VERSION
	.align		4
        /*0030*/ 	.byte	0x03, 0x5f
        /*0032*/ 	.short	0x0101


	//----- nvinfo : EIATTR_VRC_CTA_INIT_COUNT
	.align		4
        /*0034*/ 	.byte	0x02, 0x4a
	.zero		1
	.zero		1


	//----- nvinfo : EIATTR_EXIT_INSTR_OFFSETS
	.align		4
        /*0038*/ 	.byte	0x04, 0x1c
        /*003a*/ 	.short	(.L_13 - .L_12)


	//   ....[0]....
.L_12:
        /*003c*/ 	.word	0x000000b0


	//   ....[1]....
        /*0040*/ 	.word	0x00000150


	//----- nvinfo : EIATTR_CBANK_PARAM_SIZE
	.align		4
.L_13:
        /*0044*/ 	.byte	0x03, 0x19
        /*0046*/ 	.short	0x0010


	//----- nvinfo : EIATTR_PARAM_CBANK
	.align		4
        /*0048*/ 	.byte	0x04, 0x0a
        /*004a*/ 	.short	(.L_15 - .L_14)
	.align		4
.L_14:
        /*004c*/ 	.word	index@(.nv.constant0._Z9trasponerPiS_)
        /*0050*/ 	.short	0x0380
        /*0052*/ 	.short	0x0010


	//----- nvinfo : EIATTR_SW_WAR
	.align		4
.L_15:
        /*0054*/ 	.byte	0x04, 0x36
        /*0056*/ 	.short	(.L_17 - .L_16)
.L_16:
        /*0058*/ 	.word	0x00000008
.L_17:


//--------------------- .nv.callgraph             --------------------------
	.section	.nv.callgraph,"",@"SHT_CUDA_CALLGRAPH"
	.align	4
	.sectionentsize	8
	.align		4
        /*0000*/ 	.word	0x00000000
	.align		4
        /*0004*/ 	.word	0xffffffff
	.align		4
        /*0008*/ 	.word	0x00000000
	.align		4
        /*000c*/ 	.word	0xfffffffe
	.align		4
        /*0010*/ 	.word	0x00000000
	.align		4
        /*0014*/ 	.word	0xfffffffd
	.align		4
        /*0018*/ 	.word	0x00000000
	.align		4
        /*001c*/ 	.word	0xfffffffc


//--------------------- .text._Z9trasponerPiS_    --------------------------
	.section	.text._Z9trasponerPiS_,"ax",@progbits
	.align	128
        .global         _Z9trasponerPiS_
        .type           _Z9trasponerPiS_,@function
        .size           _Z9trasponerPiS_,(.L_x_1 - _Z9trasponerPiS_)
        .other          _Z9trasponerPiS_,@"STO_CUDA_ENTRY STV_DEFAULT"
_Z9trasponerPiS_:
.text._Z9trasponerPiS_:
[----:B------:R-:W-:Y:S01]  /*0000*/  LDC R1, c[0x0][0x37c] ;  /* 0x0000df00ff017b82 */ /* 0x000fe20000000800 */
[----:B------:R-:W0:Y:S07]  /*0010*/  S2R R7, SR_CTAID.Y ;  /* 0x0000000000077919 */ /* 0x000e2e0000002600 */
[----:B------:R-:W1:Y:S01]  /*0020*/  S2UR UR4, SR_CTAID.X ;  /* 0x00000000000479c3 */ /* 0x000e620000002500 */
[----:B------:R-:W0:Y:S01]  /*0030*/  S2R R2, SR_TID.Y ;  /* 0x0000000000027919 */ /* 0x000e220000002200 */
[----:B------:R-:W1:Y:S06]  /*0040*/  S2R R3, SR_TID.X ;  /* 0x0000000000037919 */ /* 0x000e6c0000002100 */
[----:B------:R-:W1:Y:S01]  /*0050*/  LDC R0, c[0x0][0x360] ;  /* 0x0000d800ff007b82 */ /* 0x000e620000000800 */
[----:B------:R-:W0:Y:S02]  /*0060*/  LDCU UR5, c[0x0][0x364] ;  /* 0x00006c80ff0577ac */ /* 0x000e240008000800 */
[----:B0-----:R-:W-:-:S02]  /*0070*/  IMAD R7, R7, UR5, R2 ;  /* 0x0000000507077c24 */ /* 0x001fc4000f8e0202 */
[----:B-1----:R-:W-:-:S03]  /*0080*/  IMAD R0, R0, UR4, R3 ;  /* 0x0000000400007c24 */ /* 0x002fc6000f8e0203 */
[----:B------:R-:W-:-:S04]  /*0090*/  ISETP.GT.U32.AND P0, PT, R7, 0x4, PT ;  /* 0x000000040700780c */ /* 0x000fc80003f04070 */
[----:B------:R-:W-:-:S13]  /*00a0*/  ISETP.GT.OR P0, PT, R0, 0x6, P0 ;  /* 0x000000060000780c */ /* 0x000fda0000704670 */
[----:B------:R-:W-:Y:S05]  /*00b0*/  @P0 EXIT ;  /* 0x000000000000094d */ /* 0x000fea0003800000 */
[----:B------:R-:W0:Y:S01]  /*00c0*/  LDC.64 R2, c[0x0][0x380] ;  /* 0x0000e000ff027b82 */ /* 0x000e220000000a00 */
[----:B------:R-:W1:Y:S01]  /*00d0*/  LDCU.64 UR4, c[0x0][0x358] ;  /* 0x00006b00ff0477ac */ /* 0x000e620008000a00 */
[----:B------:R-:W-:-:S04]  /*00e0*/  IMAD R5, R7, 0x7, R0 ;  /* 0x0000000707057824 */ /* 0x000fc800078e0200 */
[----:B0-----:R-:W-:Y:S02]  /*00f0*/  IMAD.WIDE R2, R5, 0x4, R2 ;  /* 0x0000000405027825 */ /* 0x001fe400078e0202 */
[----:B------:R-:W0:Y:S04]  /*0100*/  LDC.64 R4, c[0x0][0x388] ;  /* 0x0000e200ff047b82 */ /* 0x000e280000000a00 */
[----:B-1----:R-:W2:Y:S01]  /*0110*/  LDG.E R3, desc[UR4][R2.64] ;  /* 0x0000000402037981 */ /* 0x002ea2000c1e1900 */
[----:B------:R-:W-:-:S04]  /*0120*/  IMAD R7, R0, 0x5, R7 ;  /* 0x0000000500077824 */ /* 0x000fc800078e0207 */
[----:B0-----:R-:W-:-:S05]  /*0130*/  IMAD.WIDE R4, R7, 0x4, R4 ;  /* 0x0000000407047825 */ /* 0x001fca00078e0204 */
[----:B--2---:R-:W-:Y:S01]  /*0140*/  STG.E desc[UR4][R4.64], R3 ;  /* 0x0000000304007986 */ /* 0x004fe2000c101904 */
[----:B------:R-:W-:Y:S05]  /*0150*/  EXIT ;  /* 0x000000000000794d */ /* 0x000fea0003800000 */
.L_x_0:
[----:B------:R-:W-:-:S00]  /*0160*/  BRA `(.L_x_0) ;  /* 0xfffffffc00fc7947 */ /* 0x000fc0000383ffff */
[----:B------:R-:W-:-:S00]  /*0170*/  NOP ;  /* 0x0000000000007918 */ /* 0x000fc00000000000 */
        /* <DEDUP_REMOVED lines=8> */
.L_x_1:


//--------------------- .nv.shared.reserved.0     --------------------------
	.section	.nv.shared.reserved.0,"aw",@nobits
	.weak		__nv_reservedSMEM_offset_0_alias
	.size		__nv_reservedSMEM_offset_0_alias, 0, 64
	.other		__nv_reservedSMEM_offset_0_alias,@"STO_CUDA_RESERVED_SHARED STV_DEFAULT"
__nv_reservedSMEM_offset_0_alias:
	.zero		0
	.zero		64


//--------------------- .nv.constant0._Z9trasponerPiS_ --------------------------
	.section	.nv.constant0._Z9trasponerPiS_,"a",@progbits
	.sectionflags	@""
	.align	4
.nv.constant0._Z9trasponerPiS_:
	.zero		912


//--------------------- SYMBOLS --------------------------

	.type		.nv.reservedSmem.offset0,@object
	.size		.nv.reservedSmem.offset0,0x4
